//
// Generated by NVIDIA NVVM Compiler
//
// Compiler Build ID: CL-36424714
// Cuda compilation tools, release 13.0, V13.0.88
// Based on NVVM 20.0.0
//

.version 9.0
.target sm_100
.address_size 64

	// .globl	_Z12matmul_tilediiiPfS_S_
// _ZZ12matmul_tilediiiPfS_S_E6A_tile has been demoted
// _ZZ12matmul_tilediiiPfS_S_E6B_tile has been demoted

.visible .entry _Z12matmul_tilediiiPfS_S_(
	.param .u32 _Z12matmul_tilediiiPfS_S__param_0,
	.param .u32 _Z12matmul_tilediiiPfS_S__param_1,
	.param .u32 _Z12matmul_tilediiiPfS_S__param_2,
	.param .u64 .ptr .align 1 _Z12matmul_tilediiiPfS_S__param_3,
	.param .u64 .ptr .align 1 _Z12matmul_tilediiiPfS_S__param_4,
	.param .u64 .ptr .align 1 _Z12matmul_tilediiiPfS_S__param_5
)
{
	.reg .pred 	%p<26>;
	.reg .b32 	%r<63>;
	.reg .b32 	%f<109>;
	.reg .b64 	%rd<20>;
	// demoted variable
	.shared .align 4 .b8 _ZZ12matmul_tilediiiPfS_S_E6A_tile[256];
	// demoted variable
	.shared .align 4 .b8 _ZZ12matmul_tilediiiPfS_S_E6B_tile[256];
	ld.param.u32 	%r33, [_Z12matmul_tilediiiPfS_S__param_0];
	ld.param.u32 	%r34, [_Z12matmul_tilediiiPfS_S__param_1];
	ld.param.u32 	%r35, [_Z12matmul_tilediiiPfS_S__param_2];
	ld.param.u64 	%rd5, [_Z12matmul_tilediiiPfS_S__param_3];
	ld.param.u64 	%rd6, [_Z12matmul_tilediiiPfS_S__param_4];
	cvta.to.global.u64 	%rd1, %rd6;
	cvta.to.global.u64 	%rd2, %rd5;
	mov.u32 	%r36, %ctaid.y;
	shl.b32 	%r37, %r36, 3;
	mov.u32 	%r1, %tid.y;
	add.s32 	%r2, %r37, %r1;
	mov.u32 	%r38, %ctaid.x;
	shl.b32 	%r3, %r38, 3;
	mov.u32 	%r4, %tid.x;
	add.s32 	%r5, %r3, %r4;
	setp.lt.s32 	%p1, %r34, 1;
	mov.f32 	%f108, 0f00000000;
	@%p1 bra 	$L__BB0_19;
	add.s32 	%r6, %r34, 7;
	shl.b32 	%r40, %r1, 5;
	mov.u32 	%r41, _ZZ12matmul_tilediiiPfS_S_E6A_tile;
	add.s32 	%r7, %r41, %r40;
	shl.b32 	%r42, %r4, 2;
	add.s32 	%r8, %r7, %r42;
	mul.lo.s32 	%r9, %r34, %r2;
	mov.u32 	%r43, _ZZ12matmul_tilediiiPfS_S_E6B_tile;
	add.s32 	%r11, %r43, %r42;
	add.s32 	%r10, %r11, %r40;
	setp.lt.u32 	%p2, %r34, 9;
	mov.f32 	%f108, 0f00000000;
	mov.b32 	%r62, 0;
	@%p2 bra 	$L__BB0_13;
	shr.u32 	%r44, %r6, 3;
	and.b32  	%r45, %r44, 268435454;
	neg.s32 	%r61, %r45;
	add.s32 	%r46, %r1, 8;
	mad.lo.s32 	%r47, %r35, %r46, %r4;
	add.s32 	%r59, %r47, %r3;
	shl.b32 	%r14, %r35, 4;
	mad.lo.s32 	%r48, %r1, %r35, %r4;
	add.s32 	%r58, %r48, %r3;
	add.s32 	%r56, %r4, %r9;
	mov.f32 	%f108, 0f00000000;
	mov.u32 	%r57, %r4;
	mov.u32 	%r60, %r1;
$L__BB0_3:
	setp.ge.s32 	%p3, %r2, %r33;
	setp.ge.s32 	%p4, %r57, %r34;
	mul.wide.s32 	%rd7, %r56, 4;
	add.s64 	%rd3, %rd2, %rd7;
	mov.f32 	%f100, 0f00000000;
	or.pred  	%p5, %p3, %p4;
	@%p5 bra 	$L__BB0_5;
	ld.global.f32 	%f100, [%rd3];
$L__BB0_5:
	setp.ge.s32 	%p6, %r5, %r35;
	st.shared.f32 	[%r8], %f100;
	setp.ge.s32 	%p7, %r60, %r34;
	mov.f32 	%f101, 0f00000000;
	or.pred  	%p8, %p6, %p7;
	@%p8 bra 	$L__BB0_7;
	mul.wide.s32 	%rd8, %r58, 4;
	add.s64 	%rd9, %rd1, %rd8;
	ld.global.f32 	%f101, [%rd9];
$L__BB0_7:
	st.shared.f32 	[%r10], %f101;
	bar.sync 	0;
	ld.shared.f32 	%f27, [%r7];
	ld.shared.f32 	%f28, [%r11];
	fma.rn.f32 	%f29, %f27, %f28, %f108;
	ld.shared.f32 	%f30, [%r7+4];
	ld.shared.f32 	%f31, [%r11+32];
	fma.rn.f32 	%f32, %f30, %f31, %f29;
	ld.shared.f32 	%f33, [%r7+8];
	ld.shared.f32 	%f34, [%r11+64];
	fma.rn.f32 	%f35, %f33, %f34, %f32;
	ld.shared.f32 	%f36, [%r7+12];
	ld.shared.f32 	%f37, [%r11+96];
	fma.rn.f32 	%f38, %f36, %f37, %f35;
	ld.shared.f32 	%f39, [%r7+16];
	ld.shared.f32 	%f40, [%r11+128];
	fma.rn.f32 	%f41, %f39, %f40, %f38;
	ld.shared.f32 	%f42, [%r7+20];
	ld.shared.f32 	%f43, [%r11+160];
	fma.rn.f32 	%f44, %f42, %f43, %f41;
	ld.shared.f32 	%f45, [%r7+24];
	ld.shared.f32 	%f46, [%r11+192];
	fma.rn.f32 	%f47, %f45, %f46, %f44;
	ld.shared.f32 	%f48, [%r7+28];
	ld.shared.f32 	%f49, [%r11+224];
	fma.rn.f32 	%f6, %f48, %f49, %f47;
	bar.sync 	0;
	add.s32 	%r49, %r57, 8;
	setp.ge.s32 	%p10, %r49, %r34;
	mov.f32 	%f102, 0f00000000;
	or.pred  	%p11, %p3, %p10;
	@%p11 bra 	$L__BB0_9;
	ld.global.f32 	%f102, [%rd3+32];
$L__BB0_9:
	st.shared.f32 	[%r8], %f102;
	add.s32 	%r50, %r60, 8;
	setp.ge.s32 	%p13, %r50, %r34;
	mov.f32 	%f103, 0f00000000;
	or.pred  	%p14, %p6, %p13;
	@%p14 bra 	$L__BB0_11;
	mul.wide.s32 	%rd10, %r59, 4;
	add.s64 	%rd11, %rd1, %rd10;
	ld.global.f32 	%f103, [%rd11];
$L__BB0_11:
	st.shared.f32 	[%r10], %f103;
	bar.sync 	0;
	ld.shared.f32 	%f51, [%r7];
	ld.shared.f32 	%f52, [%r11];
	fma.rn.f32 	%f53, %f51, %f52, %f6;
	ld.shared.f32 	%f54, [%r7+4];
	ld.shared.f32 	%f55, [%r11+32];
	fma.rn.f32 	%f56, %f54, %f55, %f53;
	ld.shared.f32 	%f57, [%r7+8];
	ld.shared.f32 	%f58, [%r11+64];
	fma.rn.f32 	%f59, %f57, %f58, %f56;
	ld.shared.f32 	%f60, [%r7+12];
	ld.shared.f32 	%f61, [%r11+96];
	fma.rn.f32 	%f62, %f60, %f61, %f59;
	ld.shared.f32 	%f63, [%r7+16];
	ld.shared.f32 	%f64, [%r11+128];
	fma.rn.f32 	%f65, %f63, %f64, %f62;
	ld.shared.f32 	%f66, [%r7+20];
	ld.shared.f32 	%f67, [%r11+160];
	fma.rn.f32 	%f68, %f66, %f67, %f65;
	ld.shared.f32 	%f69, [%r7+24];
	ld.shared.f32 	%f70, [%r11+192];
	fma.rn.f32 	%f71, %f69, %f70, %f68;
	ld.shared.f32 	%f72, [%r7+28];
	ld.shared.f32 	%f73, [%r11+224];
	fma.rn.f32 	%f108, %f72, %f73, %f71;
	bar.sync 	0;
	add.s32 	%r61, %r61, 2;
	add.s32 	%r60, %r60, 16;
	add.s32 	%r59, %r59, %r14;
	add.s32 	%r58, %r58, %r14;
	add.s32 	%r57, %r57, 16;
	add.s32 	%r56, %r56, 16;
	setp.ne.s32 	%p15, %r61, 0;
	@%p15 bra 	$L__BB0_3;
	and.b32  	%r62, %r6, 2147483632;
$L__BB0_13:
	and.b32  	%r51, %r6, 8;
	setp.eq.s32 	%p16, %r51, 0;
	@%p16 bra 	$L__BB0_19;
	setp.ge.s32 	%p17, %r2, %r33;
	add.s32 	%r52, %r62, %r4;
	setp.ge.s32 	%p18, %r52, %r34;
	mov.f32 	%f106, 0f00000000;
	or.pred  	%p19, %p17, %p18;
	@%p19 bra 	$L__BB0_16;
	add.s32 	%r53, %r52, %r9;
	mul.wide.s32 	%rd12, %r53, 4;
	add.s64 	%rd13, %rd2, %rd12;
	ld.global.f32 	%f106, [%rd13];
$L__BB0_16:
	setp.ge.s32 	%p20, %r5, %r35;
	st.shared.f32 	[%r8], %f106;
	add.s32 	%r32, %r62, %r1;
	setp.ge.s32 	%p21, %r32, %r34;
	mov.f32 	%f107, 0f00000000;
	or.pred  	%p22, %p20, %p21;
	@%p22 bra 	$L__BB0_18;
	mad.lo.s32 	%r54, %r32, %r35, %r5;
	mul.wide.s32 	%rd14, %r54, 4;
	add.s64 	%rd15, %rd1, %rd14;
	ld.global.f32 	%f107, [%rd15];
$L__BB0_18:
	st.shared.f32 	[%r10], %f107;
	bar.sync 	0;
	ld.shared.f32 	%f76, [%r7];
	ld.shared.f32 	%f77, [%r11];
	fma.rn.f32 	%f78, %f76, %f77, %f108;
	ld.shared.f32 	%f79, [%r7+4];
	ld.shared.f32 	%f80, [%r11+32];
	fma.rn.f32 	%f81, %f79, %f80, %f78;
	ld.shared.f32 	%f82, [%r7+8];
	ld.shared.f32 	%f83, [%r11+64];
	fma.rn.f32 	%f84, %f82, %f83, %f81;
	ld.shared.f32 	%f85, [%r7+12];
	ld.shared.f32 	%f86, [%r11+96];
	fma.rn.f32 	%f87, %f85, %f86, %f84;
	ld.shared.f32 	%f88, [%r7+16];
	ld.shared.f32 	%f89, [%r11+128];
	fma.rn.f32 	%f90, %f88, %f89, %f87;
	ld.shared.f32 	%f91, [%r7+20];
	ld.shared.f32 	%f92, [%r11+160];
	fma.rn.f32 	%f93, %f91, %f92, %f90;
	ld.shared.f32 	%f94, [%r7+24];
	ld.shared.f32 	%f95, [%r11+192];
	fma.rn.f32 	%f96, %f94, %f95, %f93;
	ld.shared.f32 	%f97, [%r7+28];
	ld.shared.f32 	%f98, [%r11+224];
	fma.rn.f32 	%f108, %f97, %f98, %f96;
	bar.sync 	0;
$L__BB0_19:
	setp.ge.s32 	%p23, %r2, %r33;
	setp.ge.s32 	%p24, %r5, %r35;
	or.pred  	%p25, %p23, %p24;
	@%p25 bra 	$L__BB0_21;
	ld.param.u64 	%rd19, [_Z12matmul_tilediiiPfS_S__param_5];
	mad.lo.s32 	%r55, %r35, %r2, %r5;
	cvta.to.global.u64 	%rd16, %rd19;
	mul.wide.s32 	%rd17, %r55, 4;
	add.s64 	%rd18, %rd16, %rd17;
	st.global.f32 	[%rd18], %f108;
$L__BB0_21:
	ret;

}


// ===== COMPILED SASS (sm_100) =====

	.target	sm_100

	.elftype	@"ET_EXEC"


//--------------------- .note.nv.tkinfo           --------------------------
	.section	.note.nv.tkinfo,"",@"SHT_NOTE"
	.sectionflags	@"SHF_NOTE_NV_TKINFO"
	.tkinfo
        /*0018*/ 	.word	0x00000002
        /*0030*/ 	.string	""
        /*0030*/ 	.string	"ptxas"
        /*0030*/ 	.string	"Cuda compilation tools, release 13.0, V13.0.88"
        /*0030*/ 	.string	"Build cuda_13.0.r13.0/compiler.36424714_0"
        /*0030*/ 	.string	"-arch sm_100 -m 64 "



//--------------------- .note.nv.cuinfo           --------------------------
	.section	.note.nv.cuinfo,"",@"SHT_NOTE"
	.sectionflags	@"SHF_NOTE_NV_CUINFO"
        /*0018*/ 	.short	0x0002
        /*001a*/ 	.short	0x0064
        /*001c*/ 	.short	0x0082
	.zero		2


//--------------------- .nv.info                  --------------------------
	.section	.nv.info,"",@"SHT_CUDA_INFO"
	.align	4


	//----- nvinfo : EIATTR_REGCOUNT
	.align		4
        /*0000*/ 	.byte	0x04, 0x2f
        /*0002*/ 	.short	(.L_1 - .L_0)
	.align		4
.L_0:
        /*0004*/ 	.word	index@(_Z12matmul_tilediiiPfS_S_)
        /*0008*/ 	.word	0x00000020


	//----- nvinfo : EIATTR_FRAME_SIZE
	.align		4
.L_1:
        /*000c*/ 	.byte	0x04, 0x11
        /*000e*/ 	.short	(.L_3 - .L_2)
	.align		4
.L_2:
        /*0010*/ 	.word	index@(_Z12matmul_tilediiiPfS_S_)
        /*0014*/ 	.word	0x00000000


	//----- nvinfo : EIATTR_MIN_STACK_SIZE
	.align		4
.L_3:
        /*0018*/ 	.byte	0x04, 0x12
        /*001a*/ 	.short	(.L_5 - .L_4)
	.align		4
.L_4:
        /*001c*/ 	.word	index@(_Z12matmul_tilediiiPfS_S_)
        /*0020*/ 	.word	0x00000000
.L_5:


//--------------------- .nv.compat                --------------------------
	.section	.nv.compat,"",@"SHT_CUDA_COMPAT_INFO"
	.align	4
        /*0000*/ 	.byte	0x02, 0x09, 0x00, 0x00, 0x02, 0x02, 0x01, 0x00, 0x02, 0x05, 0x05, 0x00, 0x03, 0x07, 0x01, 0x01
        /*0010*/ 	.byte	0x02, 0x03, 0x00, 0x00, 0x02, 0x06, 0x01, 0x00, 0x04, 0x0b, 0x08, 0x00, 0x09, 0x00, 0x00, 0x00
        /*0020*/ 	.byte	0x00, 0x00, 0x00, 0x00


//--------------------- .nv.info._Z12matmul_tilediiiPfS_S_ --------------------------
	.section	.nv.info._Z12matmul_tilediiiPfS_S_,"",@"SHT_CUDA_INFO"
	.sectionflags	@""
	.align	4


	//----- nvinfo : EIATTR_CUDA_API_VERSION
	.align		4
        /*0000*/ 	.byte	0x04, 0x37
        /*0002*/ 	.short	(.L_7 - .L_6)
.L_6:
        /*0004*/ 	.word	0x00000082


	//----- nvinfo : EIATTR_KPARAM_INFO
	.align		4
.L_7:
        /*0008*/ 	.byte	0x04, 0x17
        /*000a*/ 	.short	(.L_9 - .L_8)
.L_8:
        /*000c*/ 	.word	0x00000000
        /*0010*/ 	.short	0x0005
        /*0012*/ 	.short	0x0020
        /*0014*/ 	.byte	0x00, 0xf5, 0x21, 0x00


	//----- nvinfo : EIATTR_KPARAM_INFO
	.align		4
.L_9:
        /*0018*/ 	.byte	0x04, 0x17
        /*001a*/ 	.short	(.L_11 - .L_10)
.L_10:
        /*001c*/ 	.word	0x00000000
        /*0020*/ 	.short	0x0004
        /*0022*/ 	.short	0x0018
        /*0024*/ 	.byte	0x00, 0xf5, 0x21, 0x00


	//----- nvinfo : EIATTR_KPARAM_INFO
	.align		4
.L_11:
        /*0028*/ 	.byte	0x04, 0x17
        /*002a*/ 	.short	(.L_13 - .L_12)
.L_12:
        /*002c*/ 	.word	0x00000000
        /*0030*/ 	.short	0x0003
        /*0032*/ 	.short	0x0010
        /*0034*/ 	.byte	0x00, 0xf5, 0x21, 0x00


	//----- nvinfo : EIATTR_KPARAM_INFO
	.align		4
.L_13:
        /*0038*/ 	.byte	0x04, 0x17
        /*003a*/ 	.short	(.L_15 - .L_14)
.L_14:
        /*003c*/ 	.word	0x00000000
        /*0040*/ 	.short	0x0002
        /*0042*/ 	.short	0x0008
        /*0044*/ 	.byte	0x00, 0xf0, 0x11, 0x00


	//----- nvinfo : EIATTR_KPARAM_INFO
	.align		4
.L_15:
        /*0048*/ 	.byte	0x04, 0x17
        /*004a*/ 	.short	(.L_17 - .L_16)
.L_16:
        /*004c*/ 	.word	0x00000000
        /*0050*/ 	.short	0x0001
        /*0052*/ 	.short	0x0004
        /*0054*/ 	.byte	0x00, 0xf0, 0x11, 0x00


	//----- nvinfo : EIATTR_KPARAM_INFO
	.align		4
.L_17:
        /*0058*/ 	.byte	0x04, 0x17
        /*005a*/ 	.short	(.L_19 - .L_18)
.L_18:
        /*005c*/ 	.word	0x00000000
        /*0060*/ 	.short	0x0000
        /*0062*/ 	.short	0x0000
        /*0064*/ 	.byte	0x00, 0xf0, 0x11, 0x00


	//----- nvinfo : EIATTR_SPARSE_MMA_MASK
	.align		4
.L_19:
        /*0068*/ 	.byte	0x03, 0x50
        /*006a*/ 	.short	0x0000


	//----- nvinfo : EIATTR_MAXREG_COUNT
	.align		4
        /*006c*/ 	.byte	0x03, 0x1b
        /*006e*/ 	.short	0x00ff


	//----- nvinfo : EIATTR_NUM_BARRIERS
	.align		4
        /*0070*/ 	.byte	0x02, 0x4c
        /*0072*/ 	.byte	0x01
	.zero		1


	//----- nvinfo : EIATTR_MERCURY_ISA_VERSION
	.align		4
        /*0074*/ 	.byte	0x03, 0x5f
        /*0076*/ 	.short	0x0101


	//----- nvinfo : EIATTR_VRC_CTA_INIT_COUNT
	.align		4
        /*0078*/ 	.byte	0x02, 0x4a
	.zero		1
	.zero		1


	//----- nvinfo : EIATTR_EXIT_INSTR_OFFSETS
	.align		4
        /*007c*/ 	.byte	0x04, 0x1c
        /*007e*/ 	.short	(.L_21 - .L_20)


	//   ....[0]....
.L_20:
        /*0080*/ 	.word	0x00000a40


	//   ....[1]....
        /*0084*/ 	.word	0x00000a90


	//----- nvinfo : EIATTR_CBANK_PARAM_SIZE
	.align		4
.L_21:
        /*0088*/ 	.byte	0x03, 0x19
        /*008a*/ 	.short	0x0028


	//----- nvinfo : EIATTR_PARAM_CBANK
	.align		4
        /*008c*/ 	.byte	0x04, 0x0a
        /*008e*/ 	.short	(.L_23 - .L_22)
	.align		4
.L_22:
        /*0090*/ 	.word	index@(.nv.constant0._Z12matmul_tilediiiPfS_S_)
        /*0094*/ 	.short	0x0380
        /*0096*/ 	.short	0x0028


	//----- nvinfo : EIATTR_SW_WAR
	.align		4
.L_23:
        /*0098*/ 	.byte	0x04, 0x36
        /*009a*/ 	.short	(.L_25 - .L_24)
.L_24:
        /*009c*/ 	.word	0x00000008
.L_25:


//--------------------- .nv.callgraph             --------------------------
	.section	.nv.callgraph,"",@"SHT_CUDA_CALLGRAPH"
	.align	4
	.sectionentsize	8
	.align		4
        /*0000*/ 	.word	0x00000000
	.align		4
        /*0004*/ 	.word	0xffffffff
	.align		4
        /*0008*/ 	.word	0x00000000
	.align		4
        /*000c*/ 	.word	0xfffffffe
	.align		4
        /*0010*/ 	.word	0x00000000
	.align		4
        /*0014*/ 	.word	0xfffffffd
	.align		4
        /*0018*/ 	.word	0x00000000
	.align		4
        /*001c*/ 	.word	0xfffffffc


//--------------------- .text._Z12matmul_tilediiiPfS_S_ --------------------------
	.section	.text._Z12matmul_tilediiiPfS_S_,"ax",@progbits
	.align	128
        .global         _Z12matmul_tilediiiPfS_S_
        .type           _Z12matmul_tilediiiPfS_S_,@function
        .size           _Z12matmul_tilediiiPfS_S_,(.L_x_4 - _Z12matmul_tilediiiPfS_S_)
        .other          _Z12matmul_tilediiiPfS_S_,@"STO_CUDA_ENTRY STV_DEFAULT"
_Z12matmul_tilediiiPfS_S_:
.text._Z12matmul_tilediiiPfS_S_:
[----:B------:R-:W-:Y:S01]  /*0000*/  LDC R1, c[0x0][0x37c] ;  /* 0x0000df00ff017b82 */ /* 0x000fe20000000800 */
[----:B------:R-:W0:Y:S01]  /*0010*/  S2R R2, SR_CTAID.Y ;  /* 0x0000000000027919 */ /* 0x000e220000002600 */
[----:B------:R-:W1:Y:S01]  /*0020*/  LDCU UR7, c[0x0][0x384] ;  /* 0x00007080ff0777ac */ /* 0x000e620008000800 */
[----:B------:R-:W-:Y:S01]  /*0030*/  HFMA2 R11, -RZ, RZ, 0, 0 ;  /* 0x00000000ff0b7431 */ /* 0x000fe200000001ff */
[----:B------:R-:W0:Y:S01]  /*0040*/  S2R R3, SR_TID.Y ;  /* 0x0000000000037919 */ /* 0x000e220000002200 */
[----:B------:R-:W2:Y:S01]  /*0050*/  LDCU.64 UR8, c[0x0][0x358] ;  /* 0x00006b00ff0877ac */ /* 0x000ea20008000a00 */
[----:B------:R-:W3:Y:S01]  /*0060*/  S2R R13, SR_CTAID.X ;  /* 0x00000000000d7919 */ /* 0x000ee20000002500 */
[----:B------:R-:W3:Y:S01]  /*0070*/  S2R R0, SR_TID.X ;  /* 0x0000000000007919 */ /* 0x000ee20000002100 */
[----:B-1----:R-:W-:Y:S01]  /*0080*/  UISETP.GE.AND UP0, UPT, UR7, 0x1, UPT ;  /* 0x000000010700788c */ /* 0x002fe2000bf06270 */
[----:B0-----:R-:W-:Y:S02]  /*0090*/  LEA R23, R2, R3, 0x3 ;  /* 0x0000000302177211 */ /* 0x001fe400078e18ff */
[----:B---3--:R-:W-:-:S06]  /*00a0*/  LEA R2, R13, R0, 0x3 ;  /* 0x000000000d027211 */ /* 0x008fcc00078e18ff */
[----:B--2---:R-:W-:Y:S05]  /*00b0*/  BRA.U !UP0, `(.L_x_0) ;  /* 0x0000000908507547 */ /* 0x004fea000b800000 */
[----:B------:R-:W0:Y:S01]  /*00c0*/  S2UR UR6, SR_CgaCtaId ;  /* 0x00000000000679c3 */ /* 0x000e220000008800 */
[----:B------:R-:W-:Y:S01]  /*00d0*/  UMOV UR4, 0x400 ;  /* 0x0000040000047882 */ /* 0x000fe20000000000 */
[----:B------:R-:W-:Y:S01]  /*00e0*/  UISETP.GE.U32.AND UP0, UPT, UR7, 0x9, UPT ;  /* 0x000000090700788c */ /* 0x000fe2000bf06070 */
[----:B------:R-:W-:Y:S01]  /*00f0*/  MOV R11, RZ ;  /* 0x000000ff000b7202 */ /* 0x000fe20000000f00 */
[----:B------:R-:W-:Y:S02]  /*0100*/  UIADD3 UR5, UPT, UPT, UR4, 0x100, URZ ;  /* 0x0000010004057890 */ /* 0x000fe4000fffe0ff */
[----:B0-----:R-:W-:Y:S02]  /*0110*/  ULEA UR4, UR6, UR4, 0x18 ;  /* 0x0000000406047291 */ /* 0x001fe4000f8ec0ff */
[----:B------:R-:W-:Y:S02]  /*0120*/  ULEA UR5, UR6, UR5, 0x18 ;  /* 0x0000000506057291 */ /* 0x000fe4000f8ec0ff */
[----:B------:R-:W-:-:S02]  /*0130*/  UIADD3 UR6, UPT, UPT, UR7, 0x7, URZ ;  /* 0x0000000707067890 */ /* 0x000fc4000fffe0ff */
[C---:B------:R-:W-:Y:S01]  /*0140*/  LEA R5, R3.reuse, UR4, 0x5 ;  /* 0x0000000403057c11 */ /* 0x040fe2000f8e28ff */
[----:B------:R-:W-:Y:S01]  /*0150*/  UMOV UR4, URZ ;  /* 0x000000ff00047c82 */ /* 0x000fe20008000000 */
[C---:B------:R-:W-:Y:S02]  /*0160*/  LEA R4, R0.reuse, UR5, 0x2 ;  /* 0x0000000500047c11 */ /* 0x040fe4000f8e10ff */
[----:B------:R-:W-:Y:S02]  /*0170*/  LEA R6, R0, R5, 0x2 ;  /* 0x0000000500067211 */ /* 0x000fe400078e10ff */
[----:B------:R-:W-:Y:S01]  /*0180*/  LEA R7, R3, R4, 0x5 ;  /* 0x0000000403077211 */ /* 0x000fe200078e28ff */
[----:B------:R-:W-:Y:S06]  /*0190*/  BRA.U !UP0, `(.L_x_1) ;  /* 0x0000000508707547 */ /* 0x000fec000b800000 */
[----:B------:R-:W0:Y:S01]  /*01a0*/  LDCU UR10, c[0x0][0x388] ;  /* 0x00007100ff0a77ac */ /* 0x000e220008000800 */
[----:B------:R-:W1:Y:S01]  /*01b0*/  LDC R17, c[0x0][0x388] ;  /* 0x0000e200ff117b82 */ /* 0x000e620000000800 */
[----:B------:R-:W-:Y:S01]  /*01c0*/  IADD3 R9, PT, PT, R3, 0x8, RZ ;  /* 0x0000000803097810 */ /* 0x000fe20007ffe0ff */
[--C-:B------:R-:W-:Y:S01]  /*01d0*/  IMAD R19, R23, UR7, R0.reuse ;  /* 0x0000000717137c24 */ /* 0x100fe2000f8e0200 */
[----:B------:R-:W2:Y:S01]  /*01e0*/  LDCU UR11, c[0x0][0x380] ;  /* 0x00007000ff0b77ac */ /* 0x000ea20008000800 */
[----:B------:R-:W-:Y:S02]  /*01f0*/  MOV R11, RZ ;  /* 0x000000ff000b7202 */ /* 0x000fe40000000f00 */
[----:B------:R-:W-:Y:S01]  /*0200*/  MOV R20, R0 ;  /* 0x0000000000147202 */ /* 0x000fe20000000f00 */
[----:B------:R-:W-:Y:S01]  /*0210*/  USHF.R.U32.HI UR4, URZ, 0x3, UR6 ;  /* 0x00000003ff047899 */ /* 0x000fe20008011606 */
[----:B------:R-:W3:Y:S01]  /*0220*/  LDC.64 R24, c[0x0][0x390] ;  /* 0x0000e400ff187b82 */ /* 0x000ee20000000a00 */
[----:B------:R-:W-:Y:S01]  /*0230*/  MOV R21, R3 ;  /* 0x0000000300157202 */ /* 0x000fe20000000f00 */
[----:B------:R-:W4:Y:S01]  /*0240*/  LDCU UR5, c[0x0][0x384] ;  /* 0x00007080ff0577ac */ /* 0x000f220008000800 */
[----:B------:R-:W-:Y:S01]  /*0250*/  ULOP3.LUT UR4, UR4, 0xffffffe, URZ, 0xc0, !UPT ;  /* 0x0ffffffe04047892 */ /* 0x000fe2000f8ec0ff */
[----:B0-----:R-:W-:-:S03]  /*0260*/  IMAD R9, R9, UR10, R0 ;  /* 0x0000000a09097c24 */ /* 0x001fc6000f8e0200 */
[----:B------:R-:W-:Y:S01]  /*0270*/  UIADD3 UR4, UPT, UPT, -UR4, URZ, URZ ;  /* 0x000000ff04047290 */ /* 0x000fe2000fffe1ff */
[----:B------:R-:W-:Y:S01]  /*0280*/  IMAD R18, R3, UR10, R0 ;  /* 0x0000000a03127c24 */ /* 0x000fe2000f8e0200 */
[----:B--2---:R-:W-:Y:S02]  /*0290*/  ISETP.GE.AND P1, PT, R23, UR11, PT ;  /* 0x0000000b17007c0c */ /* 0x004fe4000bf26270 */
[C---:B------:R-:W-:Y:S02]  /*02a0*/  LEA R16, R13.reuse, R9, 0x3 ;  /* 0x000000090d107211 */ /* 0x040fe400078e18ff */
[----:B------:R-:W-:-:S09]  /*02b0*/  LEA R18, R13, R18, 0x3 ;  /* 0x000000120d127211 */ /* 0x000fd200078e18ff */
.L_x_2:
[----:B-1----:R-:W-:Y:S01]  /*02c0*/  ISETP.GE.AND P0, PT, R2, R17, PT ;  /* 0x000000110200720c */ /* 0x002fe20003f06270 */
[----:B----4-:R-:W-:Y:S01]  /*02d0*/  UMOV UR7, UR5 ;  /* 0x0000000500077c82 */ /* 0x010fe20008000000 */
[----:B------:R-:W-:Y:S01]  /*02e0*/  HFMA2 R10, -RZ, RZ, 0, 0 ;  /* 0x00000000ff0a7431 */ /* 0x000fe200000001ff */
[----:B------:R-:W-:Y:S01]  /*02f0*/  ISETP.GE.OR P2, PT, R20, UR7, P1 ;  /* 0x0000000714007c0c */ /* 0x000fe20008f46670 */
[----:B------:R-:W-:Y:S01]  /*0300*/  IMAD.MOV.U32 R22, RZ, RZ, RZ ;  /* 0x000000ffff167224 */ /* 0x000fe200078e00ff */
[----:B------:R-:W-:Y:S01]  /*0310*/  ISETP.GE.OR P3, PT, R21, UR7, P0 ;  /* 0x0000000715007c0c */ /* 0x000fe20008766670 */
[----:B---3--:R-:W-:-:S10]  /*0320*/  IMAD.WIDE R26, R19, 0x4, R24 ;  /* 0x00000004131a7825 */ /* 0x008fd400078e0218 */
[----:B------:R-:W2:Y:S02]  /*0330*/  @!P2 LDG.E R10, desc[UR8][R26.64] ;  /* 0x000000081a0aa981 */ /* 0x000ea4000c1e1900 */
[----:B------:R-:W0:Y:S02]  /*0340*/  @!P3 LDC.64 R8, c[0x0][0x398] ;  /* 0x0000e600ff08bb82 */ /* 0x000e240000000a00 */
[----:B0-----:R-:W-:-:S05]  /*0350*/  @!P3 IMAD.WIDE R8, R18, 0x4, R8 ;  /* 0x000000041208b825 */ /* 0x001fca00078e0208 */
[----:B------:R-:W3:Y:S04]  /*0360*/  @!P3 LDG.E R22, desc[UR8][R8.64] ;  /* 0x000000080816b981 */ /* 0x000ee8000c1e1900 */
[----:B--2---:R-:W-:Y:S04]  /*0370*/  STS [R6], R10 ;  /* 0x0000000a06007388 */ /* 0x004fe80000000800 */
[----:B---3--:R-:W-:Y:S01]  /*0380*/  STS [R7], R22 ;  /* 0x0000001607007388 */ /* 0x008fe20000000800 */
[----:B------:R-:W-:Y:S06]  /*0390*/  BAR.SYNC.DEFER_BLOCKING 0x0 ;  /* 0x0000000000007b1d */ /* 0x000fec0000010000 */
[----:B------:R-:W-:Y:S04]  /*03a0*/  LDS R28, [R4] ;  /* 0x00000000041c7984 */ /* 0x000fe80000000800 */
[----:B------:R-:W0:Y:S04]  /*03b0*/  LDS.128 R12, [R5] ;  /* 0x00000000050c7984 */ /* 0x000e280000000c00 */
[----:B------:R-:W1:Y:S04]  /*03c0*/  LDS R9, [R4+0x20] ;  /* 0x0000200004097984 */ /* 0x000e680000000800 */
[----:B------:R-:W2:Y:S04]  /*03d0*/  LDS R29, [R4+0x40] ;  /* 0x00004000041d7984 */ /* 0x000ea80000000800 */
[----:B------:R-:W-:Y:S01]  /*03e0*/  LDS R22, [R4+0xa0] ;  /* 0x0000a00004167984 */ /* 0x000fe20000000800 */
[----:B0-----:R-:W-:-:S03]  /*03f0*/  FFMA R28, R12, R28, R11 ;  /* 0x0000001c0c1c7223 */ /* 0x001fc6000000000b */
[----:B------:R-:W0:Y:S01]  /*0400*/  LDS R12, [R4+0x60] ;  /* 0x00006000040c7984 */ /* 0x000e220000000800 */
[----:B-1----:R-:W-:-:S03]  /*0410*/  FFMA R28, R9, R13, R28 ;  /* 0x0000000d091c7223 */ /* 0x002fc6000000001c */
[----:B------:R-:W-:Y:S04]  /*0420*/  LDS R13, [R4+0x80] ;  /* 0x00008000040d7984 */ /* 0x000fe80000000800 */
[----:B------:R-:W1:Y:S01]  /*0430*/  LDS.128 R8, [R5+0x10] ;  /* 0x0000100005087984 */ /* 0x000e620000000c00 */
[----:B--2---:R-:W-:-:S04]  /*0440*/  FFMA R29, R29, R14, R28 ;  /* 0x0000000e1d1d7223 */ /* 0x004fc8000000001c */
[----:B0-----:R-:W-:-:S04]  /*0450*/  FFMA R15, R12, R15, R29 ;  /* 0x0000000f0c0f7223 */ /* 0x001fc8000000001d */
[----:B-1----:R-:W-:Y:S02]  /*0460*/  FFMA R14, R8, R13, R15 ;  /* 0x0000000d080e7223 */ /* 0x002fe4000000000f */
[----:B------:R-:W0:Y:S04]  /*0470*/  LDS R15, [R4+0xc0] ;  /* 0x0000c000040f7984 */ /* 0x000e280000000800 */
[----:B------:R-:W1:Y:S01]  /*0480*/  LDS R8, [R4+0xe0] ;  /* 0x0000e00004087984 */ /* 0x000e620000000800 */
[----:B------:R-:W-:Y:S01]  /*0490*/  IADD3 R12, PT, PT, R20, 0x8, RZ ;  /* 0x00000008140c7810 */ /* 0x000fe20007ffe0ff */
[----:B------:R-:W-:Y:S03]  /*04a0*/  BAR.SYNC.DEFER_BLOCKING 0x0 ;  /* 0x0000000000007b1d */ /* 0x000fe60000010000 */
[----:B------:R-:W-:-:S02]  /*04b0*/  ISETP.GE.OR P2, PT, R12, UR7, P1 ;  /* 0x000000070c007c0c */ /* 0x000fc40008f46670 */
[----:B------:R-:W-:-:S11]  /*04c0*/  MOV R29, RZ ;  /* 0x000000ff001d7202 */ /* 0x000fd60000000f00 */
[----:B------:R-:W2:Y:S01]  /*04d0*/  @!P2 LDG.E R29, desc[UR8][R26.64+0x20] ;  /* 0x000020081a1da981 */ /* 0x000ea2000c1e1900 */
[----:B------:R-:W-:-:S04]  /*04e0*/  IADD3 R12, PT, PT, R21, 0x8, RZ ;  /* 0x00000008150c7810 */ /* 0x000fc80007ffe0ff */
[----:B------:R-:W-:-:S13]  /*04f0*/  ISETP.GE.OR P0, PT, R12, UR7, P0 ;  /* 0x000000070c007c0c */ /* 0x000fda0008706670 */
[----:B------:R-:W3:Y:S01]  /*0500*/  @!P0 LDC.64 R12, c[0x0][0x398] ;  /* 0x0000e600ff0c8b82 */ /* 0x000ee20000000a00 */
[----:B--2---:R3:W-:Y:S02]  /*0510*/  STS [R6], R29 ;  /* 0x0000001d06007388 */ /* 0x0047e40000000800 */
[----:B---3--:R-:W-:-:S04]  /*0520*/  @!P0 IMAD.WIDE R28, R16, 0x4, R12 ;  /* 0x00000004101c8825 */ /* 0x008fc800078e020c */
[----:B------:R-:W-:-:S06]  /*0530*/  HFMA2 R12, -RZ, RZ, 0, 0 ;  /* 0x00000000ff0c7431 */ /* 0x000fcc00000001ff */
[----:B------:R-:W2:Y:S01]  /*0540*/  @!P0 LDG.E R12, desc[UR8][R28.64] ;  /* 0x000000081c0c8981 */ /* 0x000ea2000c1e1900 */
[----:B------:R-:W-:-:S04]  /*0550*/  FFMA R14, R22, R9, R14 ;  /* 0x00000009160e7223 */ /* 0x000fc8000000000e */
[----:B0-----:R-:W-:-:S04]  /*0560*/  FFMA R10, R15, R10, R14 ;  /* 0x0000000a0f0a7223 */ /* 0x001fc8000000000e */
[----:B-1----:R-:W-:Y:S01]  /*0570*/  FFMA R11, R8, R11, R10 ;  /* 0x0000000b080b7223 */ /* 0x002fe2000000000a */
[----:B------:R-:W-:-:S04]  /*0580*/  UIADD3 UR4, UPT, UPT, UR4, 0x2, URZ ;  /* 0x0000000204047890 */ /* 0x000fc8000fffe0ff */
[----:B------:R-:W-:Y:S01]  /*0590*/  UISETP.NE.AND UP0, UPT, UR4, URZ, UPT ;  /* 0x000000ff0400728c */ /* 0x000fe2000bf05270 */
[----:B------:R-:W-:Y:S01]  /*05a0*/  IADD3 R19, PT, PT, R19, 0x10, RZ ;  /* 0x0000001013137810 */ /* 0x000fe20007ffe0ff */
[----:B------:R-:W-:Y:S01]  /*05b0*/  VIADD R21, R21, 0x10 ;  /* 0x0000001015157836 */ /* 0x000fe20000000000 */
[----:B------:R-:W-:Y:S02]  /*05c0*/  IADD3 R20, PT, PT, R20, 0x10, RZ ;  /* 0x0000001014147810 */ /* 0x000fe40007ffe0ff */
[C---:B------:R-:W-:Y:S02]  /*05d0*/  LEA R18, R17.reuse, R18, 0x4 ;  /* 0x0000001211127211 */ /* 0x040fe400078e20ff */
[----:B------:R-:W-:Y:S01]  /*05e0*/  LEA R16, R17, R16, 0x4 ;  /* 0x0000001011107211 */ /* 0x000fe200078e20ff */
[----:B--2---:R-:W-:Y:S01]  /*05f0*/  STS [R7], R12 ;  /* 0x0000000c07007388 */ /* 0x004fe20000000800 */
[----:B------:R-:W-:Y:S06]  /*0600*/  BAR.SYNC.DEFER_BLOCKING 0x0 ;  /* 0x0000000000007b1d */ /* 0x000fec0000010000 */
[----:B------:R-:W-:Y:S04]  /*0610*/  LDS R9, [R4] ;  /* 0x0000000004097984 */ /* 0x000fe80000000800 */
[----:B------:R-:W0:Y:S04]  /*0620*/  LDS.128 R12, [R5] ;  /* 0x00000000050c7984 */ /* 0x000e280000000c00 */
[----:B------:R-:W1:Y:S04]  /*0630*/  LDS R26, [R4+0x20] ;  /* 0x00002000041a7984 */ /* 0x000e680000000800 */
[----:B------:R-:W2:Y:S04]  /*0640*/  LDS R27, [R4+0x40] ;  /* 0x00004000041b7984 */ /* 0x000ea80000000800 */
[----:B------:R-:W3:Y:S04]  /*0650*/  LDS R22, [R4+0x60] ;  /* 0x0000600004167984 */ /* 0x000ee80000000800 */
[----:B------:R-:W-:Y:S01]  /*0660*/  LDS R29, [R4+0xa0] ;  /* 0x0000a000041d7984 */ /* 0x000fe20000000800 */
[----:B0-----:R-:W-:-:S03]  /*0670*/  FFMA R8, R12, R9, R11 ;  /* 0x000000090c087223 */ /* 0x001fc6000000000b */
[----:B------:R-:W-:Y:S01]  /*0680*/  LDS R12, [R4+0xc0] ;  /* 0x0000c000040c7984 */ /* 0x000fe20000000800 */
[----:B-1----:R-:W-:-:S03]  /*0690*/  FFMA R8, R26, R13, R8 ;  /* 0x0000000d1a087223 */ /* 0x002fc60000000008 */
[----:B------:R-:W-:Y:S01]  /*06a0*/  LDS R13, [R4+0x80] ;  /* 0x00008000040d7984 */ /* 0x000fe20000000800 */
[----:B--2---:R-:W-:-:S03]  /*06b0*/  FFMA R27, R27, R14, R8 ;  /* 0x0000000e1b1b7223 */ /* 0x004fc60000000008 */
[----:B------:R-:W0:Y:S01]  /*06c0*/  LDS.128 R8, [R5+0x10] ;  /* 0x0000100005087984 */ /* 0x000e220000000c00 */
[----:B---3--:R-:W-:-:S03]  /*06d0*/  FFMA R15, R22, R15, R27 ;  /* 0x0000000f160f7223 */ /* 0x008fc6000000001b */
[----:B------:R-:W1:Y:S01]  /*06e0*/  LDS R27, [R4+0xe0] ;  /* 0x0000e000041b7984 */ /* 0x000e620000000800 */
[----:B0-----:R-:W-:-:S04]  /*06f0*/  FFMA R8, R8, R13, R15 ;  /* 0x0000000d08087223 */ /* 0x001fc8000000000f */
[----:B------:R-:W-:-:S04]  /*0700*/  FFMA R9, R29, R9, R8 ;  /* 0x000000091d097223 */ /* 0x000fc80000000008 */
[----:B------:R-:W-:-:S04]  /*0710*/  FFMA R10, R12, R10, R9 ;  /* 0x0000000a0c0a7223 */ /* 0x000fc80000000009 */
[----:B-1----:R-:W-:Y:S01]  /*0720*/  FFMA R11, R27, R11, R10 ;  /* 0x0000000b1b0b7223 */ /* 0x002fe2000000000a */
[----:B------:R-:W-:Y:S06]  /*0730*/  BAR.SYNC.DEFER_BLOCKING 0x0 ;  /* 0x0000000000007b1d */ /* 0x000fec0000010000 */
[----:B------:R-:W-:Y:S05]  /*0740*/  BRA.U UP0, `(.L_x_2) ;  /* 0xfffffff900dc7547 */ /* 0x000fea000b83ffff */
[----:B------:R-:W-:-:S12]  /*0750*/  ULOP3.LUT UR4, UR6, 0x7ffffff0, URZ, 0xc0, !UPT ;  /* 0x7ffffff006047892 */ /* 0x000fd8000f8ec0ff */
.L_x_1:
[----:B------:R-:W-:-:S09]  /*0760*/  ULOP3.LUT UP0, URZ, UR6, 0x8, URZ, 0xc0, !UPT ;  /* 0x0000000806ff7892 */ /* 0x000fd2000f80c0ff */
[----:B------:R-:W-:Y:S05]  /*0770*/  BRA.U !UP0, `(.L_x_0) ;  /* 0x0000000108a07547 */ /* 0x000fea000b800000 */
[----:B------:R-:W0:Y:S01]  /*0780*/  LDCU UR5, c[0x0][0x380] ;  /* 0x00007000ff0577ac */ /* 0x000e220008000800 */
[----:B------:R-:W-:Y:S02]  /*0790*/  IADD3 R0, PT, PT, R0, UR4, RZ ;  /* 0x0000000400007c10 */ /* 0x000fe4000fffe0ff */
[----:B------:R-:W-:Y:S01]  /*07a0*/  IADD3 R13, PT, PT, R3, UR4, RZ ;  /* 0x00000004030d7c10 */ /* 0x000fe2000fffe0ff */
[----:B------:R-:W1:Y:S01]  /*07b0*/  LDCU UR6, c[0x0][0x388] ;  /* 0x00007100ff0677ac */ /* 0x000e620008000800 */
[----:B------:R-:W-:Y:S02]  /*07c0*/  ISETP.GE.AND P0, PT, R0, UR7, PT ;  /* 0x0000000700007c0c */ /* 0x000fe4000bf06270 */
[----:B------:R-:W-:Y:S02]  /*07d0*/  ISETP.GE.AND P1, PT, R13, UR7, PT ;  /* 0x000000070d007c0c */ /* 0x000fe4000bf26270 */
[----:B0-----:R-:W-:Y:S02]  /*07e0*/  ISETP.GE.OR P0, PT, R23, UR5, P0 ;  /* 0x0000000517007c0c */ /* 0x001fe40008706670 */
[----:B-1----:R-:W-:-:S11]  /*07f0*/  ISETP.GE.OR P1, PT, R2, UR6, P1 ;  /* 0x0000000602007c0c */ /* 0x002fd60008f26670 */
[----:B------:R-:W0:Y:S01]  /*0800*/  @!P0 LDC.64 R16, c[0x0][0x390] ;  /* 0x0000e400ff108b82 */ /* 0x000e220000000a00 */
[----:B------:R-:W-:Y:S02]  /*0810*/  @!P0 IMAD R3, R23, UR7, R0 ;  /* 0x0000000717038c24 */ /* 0x000fe4000f8e0200 */
[----:B------:R-:W-:Y:S02]  /*0820*/  HFMA2 R0, -RZ, RZ, 0, 0 ;  /* 0x00000000ff007431 */ /* 0x000fe400000001ff */
[----:B------:R-:W-:-:S03]  /*0830*/  @!P1 IMAD R13, R13, UR6, R2 ;  /* 0x000000060d0d9c24 */ /* 0x000fc6000f8e0202 */
[----:B------:R-:W1:Y:S01]  /*0840*/  @!P1 LDC.64 R8, c[0x0][0x398] ;  /* 0x0000e600ff089b82 */ /* 0x000e620000000a00 */
[----:B0-----:R-:W-:Y:S01]  /*0850*/  @!P0 IMAD.WIDE R16, R3, 0x4, R16 ;  /* 0x0000000403108825 */ /* 0x001fe200078e0210 */
[----:B------:R-:W-:-:S06]  /*0860*/  MOV R3, RZ ;  /* 0x000000ff00037202 */ /* 0x000fcc0000000f00 */
[----:B------:R-:W2:Y:S01]  /*0870*/  @!P0 LDG.E R3, desc[UR8][R16.64] ;  /* 0x0000000810038981 */ /* 0x000ea2000c1e1900 */
[----:B-1----:R-:W-:-:S05]  /*0880*/  @!P1 IMAD.WIDE R8, R13, 0x4, R8 ;  /* 0x000000040d089825 */ /* 0x002fca00078e0208 */
        /* <DEDUP_REMOVED lines=8> */
[----:B------:R-:W3:Y:S04]  /*0910*/  LDS R25, [R4+0x60] ;  /* 0x0000600004197984 */ /* 0x000ee80000000800 */
[----:B------:R-:W-:Y:S04]  /*0920*/  LDS R22, [R4+0x80] ;  /* 0x0000800004167984 */ /* 0x000fe80000000800 */
[----:B------:R-:W4:Y:S04]  /*0930*/  LDS.128 R16, [R5+0x10] ;  /* 0x0000100005107984 */ /* 0x000f280000000c00 */
[----:B------:R-:W5:Y:S04]  /*0940*/  LDS R9, [R4+0xa0] ;  /* 0x0000a00004097984 */ /* 0x000f680000000800 */
[----:B------:R-:W5:Y:S04]  /*0950*/  LDS R6, [R4+0xc0] ;  /* 0x0000c00004067984 */ /* 0x000f680000000800 */
[----:B------:R-:W5:Y:S01]  /*0960*/  LDS R3, [R4+0xe0] ;  /* 0x0000e00004037984 */ /* 0x000f620000000800 */
[----:B0-----:R-:W-:-:S04]  /*0970*/  FFMA R10, R12, R10, R11 ;  /* 0x0000000a0c0a7223 */ /* 0x001fc8000000000b */
[----:B-1----:R-:W-:-:S04]  /*0980*/  FFMA R13, R21, R13, R10 ;  /* 0x0000000d150d7223 */ /* 0x002fc8000000000a */
[----:B--2---:R-:W-:-:S04]  /*0990*/  FFMA R14, R20, R14, R13 ;  /* 0x0000000e140e7223 */ /* 0x004fc8000000000d */
[----:B---3--:R-:W-:-:S04]  /*09a0*/  FFMA R15, R25, R15, R14 ;  /* 0x0000000f190f7223 */ /* 0x008fc8000000000e */
[----:B----4-:R-:W-:-:S04]  /*09b0*/  FFMA R16, R16, R22, R15 ;  /* 0x0000001610107223 */ /* 0x010fc8000000000f */
[----:B-----5:R-:W-:-:S04]  /*09c0*/  FFMA R9, R9, R17, R16 ;  /* 0x0000001109097223 */ /* 0x020fc80000000010 */
[----:B------:R-:W-:-:S04]  /*09d0*/  FFMA R6, R6, R18, R9 ;  /* 0x0000001206067223 */ /* 0x000fc80000000009 */
[----:B------:R-:W-:Y:S01]  /*09e0*/  FFMA R11, R3, R19, R6 ;  /* 0x00000013030b7223 */ /* 0x000fe20000000006 */
[----:B------:R-:W-:Y:S06]  /*09f0*/  BAR.SYNC.DEFER_BLOCKING 0x0 ;  /* 0x0000000000007b1d */ /* 0x000fec0000010000 */
.L_x_0:
[----:B------:R-:W0:Y:S01]  /*0a00*/  LDCU UR4, c[0x0][0x388] ;  /* 0x00007100ff0477ac */ /* 0x000e220008000800 */
[----:B------:R-:W1:Y:S01]  /*0a10*/  LDCU UR5, c[0x0][0x380] ;  /* 0x00007000ff0577ac */ /* 0x000e620008000800 */
[----:B0-----:R-:W-:-:S04]  /*0a20*/  ISETP.GE.AND P0, PT, R2, UR4, PT ;  /* 0x0000000402007c0c */ /* 0x001fc8000bf06270 */
[----:B-1----:R-:W-:-:S13]  /*0a30*/  ISETP.GE.OR P0, PT, R23, UR5, P0 ;  /* 0x0000000517007c0c */ /* 0x002fda0008706670 */
[----:B------:R-:W-:Y:S05]  /*0a40*/  @P0 EXIT ;  /* 0x000000000000094d */ /* 0x000fea0003800000 */
[----:B------:R-:W0:Y:S01]  /*0a50*/  LDC.64 R4, c[0x0][0x3a0] ;  /* 0x0000e800ff047b82 */ /* 0x000e220000000a00 */
[----:B------:R-:W-:-:S04]  /*0a60*/  IMAD R3, R23, UR4, R2 ;  /* 0x0000000417037c24 */ /* 0x000fc8000f8e0202 */
[----:B0-----:R-:W-:-:S05]  /*0a70*/  IMAD.WIDE R2, R3, 0x4, R4 ;  /* 0x0000000403027825 */ /* 0x001fca00078e0204 */
[----:B------:R-:W-:Y:S01]  /*0a80*/  STG.E desc[UR8][R2.64], R11 ;  /* 0x0000000b02007986 */ /* 0x000fe2000c101908 */
[----:B------:R-:W-:Y:S05]  /*0a90*/  EXIT ;  /* 0x000000000000794d */ /* 0x000fea0003800000 */
.L_x_3:
[----:B------:R-:W-:-:S00]  /*0aa0*/  BRA `(.L_x_3) ;  /* 0xfffffffc00fc7947 */ /* 0x000fc0000383ffff */
[----:B------:R-:W-:-:S00]  /*0ab0*/  NOP ;  /* 0x0000000000007918 */ /* 0x000fc00000000000 */
        /* <DEDUP_REMOVED lines=12> */
.L_x_4:


//--------------------- .nv.shared._Z12matmul_tilediiiPfS_S_ --------------------------
	.section	.nv.shared._Z12matmul_tilediiiPfS_S_,"aw",@nobits
	.sectionflags	@""
	.align	4
.nv.shared._Z12matmul_tilediiiPfS_S_:
	.zero		1536


//--------------------- .nv.shared.reserved.0     --------------------------
	.section	.nv.shared.reserved.0,"aw",@nobits
	.weak		__nv_reservedSMEM_offset_0_alias
	.size		__nv_reservedSMEM_offset_0_alias, 0, 64
	.other		__nv_reservedSMEM_offset_0_alias,@"STO_CUDA_RESERVED_SHARED STV_DEFAULT"
__nv_reservedSMEM_offset_0_alias:
	.zero		0
	.zero		64


//--------------------- .nv.constant0._Z12matmul_tilediiiPfS_S_ --------------------------
	.section	.nv.constant0._Z12matmul_tilediiiPfS_S_,"a",@progbits
	.sectionflags	@""
	.align	4
.nv.constant0._Z12matmul_tilediiiPfS_S_:
	.zero		936


//--------------------- SYMBOLS --------------------------

	.type		.nv.reservedSmem.offset0,@object
	.size		.nv.reservedSmem.offset0,0x4
	.type		.nv.reservedSmem.cap,@object
	.size		.nv.reservedSmem.cap,0x4
